//
// Generated by NVIDIA NVVM Compiler
//
// Compiler Build ID: CL-36424714
// Cuda compilation tools, release 13.0, V13.0.88
// Based on NVVM 20.0.0
//

.version 9.0
.target sm_100
.address_size 64

	// .globl	_Z16reduction_kernelPKfPfi
// _ZZ16reduction_kernelPKfPfiE9warp_sums has been demoted

.visible .entry _Z16reduction_kernelPKfPfi(
	.param .u64 .ptr .align 1 _Z16reduction_kernelPKfPfi_param_0,
	.param .u64 .ptr .align 1 _Z16reduction_kernelPKfPfi_param_1,
	.param .u32 _Z16reduction_kernelPKfPfi_param_2
)
{
	.reg .pred 	%p<21>;
	.reg .b32 	%r<59>;
	.reg .b32 	%f<50>;
	.reg .b64 	%rd<13>;
	// demoted variable
	.shared .align 4 .b8 _ZZ16reduction_kernelPKfPfiE9warp_sums[128];
	ld.param.u64 	%rd3, [_Z16reduction_kernelPKfPfi_param_0];
	ld.param.u64 	%rd2, [_Z16reduction_kernelPKfPfi_param_1];
	ld.param.u32 	%r15, [_Z16reduction_kernelPKfPfi_param_2];
	cvta.to.global.u64 	%rd1, %rd3;
	mov.u32 	%r16, %ctaid.x;
	mov.u32 	%r1, %ntid.x;
	mov.u32 	%r2, %tid.x;
	mad.lo.s32 	%r57, %r16, %r1, %r2;
	mov.u32 	%r17, %nctaid.x;
	mul.lo.s32 	%r4, %r17, %r1;
	setp.ge.s32 	%p1, %r57, %r15;
	mov.f32 	%f48, 0f00000000;
	@%p1 bra 	$L__BB0_7;
	add.s32 	%r18, %r57, %r4;
	max.s32 	%r19, %r15, %r18;
	setp.lt.s32 	%p2, %r18, %r15;
	selp.u32 	%r20, 1, 0, %p2;
	add.s32 	%r21, %r18, %r20;
	sub.s32 	%r22, %r19, %r21;
	div.u32 	%r23, %r22, %r4;
	add.s32 	%r5, %r23, %r20;
	and.b32  	%r24, %r5, 3;
	setp.eq.s32 	%p3, %r24, 3;
	mov.f32 	%f48, 0f00000000;
	@%p3 bra 	$L__BB0_4;
	add.s32 	%r25, %r5, 1;
	and.b32  	%r26, %r25, 3;
	neg.s32 	%r55, %r26;
	mov.f32 	%f48, 0f00000000;
$L__BB0_3:
	.pragma "nounroll";
	mul.wide.s32 	%rd4, %r57, 4;
	add.s64 	%rd5, %rd1, %rd4;
	ld.global.f32 	%f16, [%rd5];
	add.f32 	%f48, %f48, %f16;
	add.s32 	%r57, %r57, %r4;
	add.s32 	%r55, %r55, 1;
	setp.ne.s32 	%p4, %r55, 0;
	@%p4 bra 	$L__BB0_3;
$L__BB0_4:
	setp.lt.u32 	%p5, %r5, 3;
	@%p5 bra 	$L__BB0_7;
	mul.wide.s32 	%rd8, %r4, 4;
	shl.b32 	%r27, %r4, 2;
$L__BB0_6:
	mul.wide.s32 	%rd6, %r57, 4;
	add.s64 	%rd7, %rd1, %rd6;
	ld.global.f32 	%f17, [%rd7];
	add.f32 	%f18, %f48, %f17;
	add.s64 	%rd9, %rd7, %rd8;
	ld.global.f32 	%f19, [%rd9];
	add.f32 	%f20, %f18, %f19;
	add.s64 	%rd10, %rd9, %rd8;
	ld.global.f32 	%f21, [%rd10];
	add.f32 	%f22, %f20, %f21;
	add.s64 	%rd11, %rd10, %rd8;
	ld.global.f32 	%f23, [%rd11];
	add.f32 	%f48, %f22, %f23;
	add.s32 	%r57, %r27, %r57;
	setp.lt.s32 	%p6, %r57, %r15;
	@%p6 bra 	$L__BB0_6;
$L__BB0_7:
	mov.b32 	%r28, %f48;
	shfl.sync.down.b32	%r29|%p7, %r28, 16, 31, -1;
	mov.b32 	%f24, %r29;
	add.f32 	%f25, %f48, %f24;
	mov.b32 	%r30, %f25;
	shfl.sync.down.b32	%r31|%p8, %r30, 8, 31, -1;
	mov.b32 	%f26, %r31;
	add.f32 	%f27, %f25, %f26;
	mov.b32 	%r32, %f27;
	shfl.sync.down.b32	%r33|%p9, %r32, 4, 31, -1;
	mov.b32 	%f28, %r33;
	add.f32 	%f29, %f27, %f28;
	mov.b32 	%r34, %f29;
	shfl.sync.down.b32	%r35|%p10, %r34, 2, 31, -1;
	mov.b32 	%f30, %r35;
	add.f32 	%f31, %f29, %f30;
	mov.b32 	%r36, %f31;
	shfl.sync.down.b32	%r37|%p11, %r36, 1, 31, -1;
	mov.b32 	%f32, %r37;
	add.f32 	%f8, %f31, %f32;
	and.b32  	%r14, %r2, 31;
	setp.ne.s32 	%p12, %r14, 0;
	@%p12 bra 	$L__BB0_9;
	shr.u32 	%r38, %r2, 3;
	mov.u32 	%r39, _ZZ16reduction_kernelPKfPfiE9warp_sums;
	add.s32 	%r40, %r39, %r38;
	st.shared.f32 	[%r40], %f8;
$L__BB0_9:
	bar.sync 	0;
	setp.gt.u32 	%p13, %r2, 31;
	@%p13 bra 	$L__BB0_14;
	shr.u32 	%r41, %r1, 5;
	setp.ge.u32 	%p14, %r2, %r41;
	mov.f32 	%f49, 0f00000000;
	@%p14 bra 	$L__BB0_12;
	shl.b32 	%r42, %r14, 2;
	mov.u32 	%r43, _ZZ16reduction_kernelPKfPfiE9warp_sums;
	add.s32 	%r44, %r43, %r42;
	ld.shared.f32 	%f49, [%r44];
$L__BB0_12:
	setp.ne.s32 	%p15, %r14, 0;
	mov.b32 	%r45, %f49;
	shfl.sync.down.b32	%r46|%p16, %r45, 16, 31, -1;
	mov.b32 	%f34, %r46;
	add.f32 	%f35, %f49, %f34;
	mov.b32 	%r47, %f35;
	shfl.sync.down.b32	%r48|%p17, %r47, 8, 31, -1;
	mov.b32 	%f36, %r48;
	add.f32 	%f37, %f35, %f36;
	mov.b32 	%r49, %f37;
	shfl.sync.down.b32	%r50|%p18, %r49, 4, 31, -1;
	mov.b32 	%f38, %r50;
	add.f32 	%f39, %f37, %f38;
	mov.b32 	%r51, %f39;
	shfl.sync.down.b32	%r52|%p19, %r51, 2, 31, -1;
	mov.b32 	%f40, %r52;
	add.f32 	%f41, %f39, %f40;
	mov.b32 	%r53, %f41;
	shfl.sync.down.b32	%r54|%p20, %r53, 1, 31, -1;
	mov.b32 	%f42, %r54;
	add.f32 	%f11, %f41, %f42;
	@%p15 bra 	$L__BB0_14;
	cvta.to.global.u64 	%rd12, %rd2;
	atom.global.add.f32 	%f43, [%rd12], %f11;
$L__BB0_14:
	ret;

}


// ===== COMPILED SASS (sm_100) =====

	.target	sm_100

	.elftype	@"ET_EXEC"


//--------------------- .note.nv.tkinfo           --------------------------
	.section	.note.nv.tkinfo,"",@"SHT_NOTE"
	.sectionflags	@"SHF_NOTE_NV_TKINFO"
	.tkinfo
        /*0018*/ 	.word	0x00000002
        /*0030*/ 	.string	""
        /*0030*/ 	.string	"ptxas"
        /*0030*/ 	.string	"Cuda compilation tools, release 13.0, V13.0.88"
        /*0030*/ 	.string	"Build cuda_13.0.r13.0/compiler.36424714_0"
        /*0030*/ 	.string	"-arch sm_100 -m 64 "



//--------------------- .note.nv.cuinfo           --------------------------
	.section	.note.nv.cuinfo,"",@"SHT_NOTE"
	.sectionflags	@"SHF_NOTE_NV_CUINFO"
        /*0018*/ 	.short	0x0002
        /*001a*/ 	.short	0x0064
        /*001c*/ 	.short	0x0082
	.zero		2


//--------------------- .nv.info                  --------------------------
	.section	.nv.info,"",@"SHT_CUDA_INFO"
	.align	4


	//----- nvinfo : EIATTR_REGCOUNT
	.align		4
        /*0000*/ 	.byte	0x04, 0x2f
        /*0002*/ 	.short	(.L_1 - .L_0)
	.align		4
.L_0:
        /*0004*/ 	.word	index@(_Z16reduction_kernelPKfPfi)
        /*0008*/ 	.word	0x00000010


	//----- nvinfo : EIATTR_FRAME_SIZE
	.align		4
.L_1:
        /*000c*/ 	.byte	0x04, 0x11
        /*000e*/ 	.short	(.L_3 - .L_2)
	.align		4
.L_2:
        /*0010*/ 	.word	index@(_Z16reduction_kernelPKfPfi)
        /*0014*/ 	.word	0x00000000


	//----- nvinfo : EIATTR_MIN_STACK_SIZE
	.align		4
.L_3:
        /*0018*/ 	.byte	0x04, 0x12
        /*001a*/ 	.short	(.L_5 - .L_4)
	.align		4
.L_4:
        /*001c*/ 	.word	index@(_Z16reduction_kernelPKfPfi)
        /*0020*/ 	.word	0x00000000
.L_5:


//--------------------- .nv.compat                --------------------------
	.section	.nv.compat,"",@"SHT_CUDA_COMPAT_INFO"
	.align	4
        /*0000*/ 	.byte	0x02, 0x09, 0x00, 0x00, 0x02, 0x02, 0x01, 0x00, 0x02, 0x05, 0x05, 0x00, 0x03, 0x07, 0x01, 0x01
        /*0010*/ 	.byte	0x02, 0x03, 0x00, 0x00, 0x02, 0x06, 0x01, 0x00, 0x04, 0x0b, 0x08, 0x00, 0x09, 0x00, 0x00, 0x00
        /*0020*/ 	.byte	0x00, 0x00, 0x00, 0x00


//--------------------- .nv.info._Z16reduction_kernelPKfPfi --------------------------
	.section	.nv.info._Z16reduction_kernelPKfPfi,"",@"SHT_CUDA_INFO"
	.sectionflags	@""
	.align	4


	//----- nvinfo : EIATTR_CUDA_API_VERSION
	.align		4
        /*0000*/ 	.byte	0x04, 0x37
        /*0002*/ 	.short	(.L_7 - .L_6)
.L_6:
        /*0004*/ 	.word	0x00000082


	//----- nvinfo : EIATTR_KPARAM_INFO
	.align		4
.L_7:
        /*0008*/ 	.byte	0x04, 0x17
        /*000a*/ 	.short	(.L_9 - .L_8)
.L_8:
        /*000c*/ 	.word	0x00000000
        /*0010*/ 	.short	0x0002
        /*0012*/ 	.short	0x0010
        /*0014*/ 	.byte	0x00, 0xf0, 0x11, 0x00


	//----- nvinfo : EIATTR_KPARAM_INFO
	.align		4
.L_9:
        /*0018*/ 	.byte	0x04, 0x17
        /*001a*/ 	.short	(.L_11 - .L_10)
.L_10:
        /*001c*/ 	.word	0x00000000
        /*0020*/ 	.short	0x0001
        /*0022*/ 	.short	0x0008
        /*0024*/ 	.byte	0x00, 0xf5, 0x21, 0x00


	//----- nvinfo : EIATTR_KPARAM_INFO
	.align		4
.L_11:
        /*0028*/ 	.byte	0x04, 0x17
        /*002a*/ 	.short	(.L_13 - .L_12)
.L_12:
        /*002c*/ 	.word	0x00000000
        /*0030*/ 	.short	0x0000
        /*0032*/ 	.short	0x0000
        /*0034*/ 	.byte	0x00, 0xf5, 0x21, 0x00


	//----- nvinfo : EIATTR_SPARSE_MMA_MASK
	.align		4
.L_13:
        /*0038*/ 	.byte	0x03, 0x50
        /*003a*/ 	.short	0x0000


	//----- nvinfo : EIATTR_MAXREG_COUNT
	.align		4
        /*003c*/ 	.byte	0x03, 0x1b
        /*003e*/ 	.short	0x00ff


	//----- nvinfo : EIATTR_NUM_BARRIERS
	.align		4
        /*0040*/ 	.byte	0x02, 0x4c
        /*0042*/ 	.byte	0x01
	.zero		1


	//----- nvinfo : EIATTR_MERCURY_ISA_VERSION
	.align		4
        /*0044*/ 	.byte	0x03, 0x5f
        /*0046*/ 	.short	0x0101


	//----- nvinfo : EIATTR_COOP_GROUP_MASK_REGIDS
	.align		4
        /*0048*/ 	.byte	0x04, 0x29
        /*004a*/ 	.short	(.L_15 - .L_14)


	//   ....[0]....
.L_14:
        /*004c*/ 	.word	0xffffffff


	//   ....[1]....
        /*0050*/ 	.word	0xffffffff


	//   ....[2]....
        /*0054*/ 	.word	0xffffffff


	//   ....[3]....
        /*0058*/ 	.word	0xffffffff


	//   ....[4]....
        /*005c*/ 	.word	0xffffffff


	//   ....[5]....
        /*0060*/ 	.word	0xffffffff


	//   ....[6]....
        /*0064*/ 	.word	0xffffffff


	//   ....[7]....
        /*0068*/ 	.word	0xffffffff


	//   ....[8]....
        /*006c*/ 	.word	0xffffffff


	//   ....[9]....
        /*0070*/ 	.word	0xffffffff


	//----- nvinfo : EIATTR_COOP_GROUP_INSTR_OFFSETS
	.align		4
.L_15:
        /*0074*/ 	.byte	0x04, 0x28
        /*0076*/ 	.short	(.L_17 - .L_16)


	//   ....[0]....
.L_16:
        /*0078*/ 	.word	0x000004a0


	//   ....[1]....
        /*007c*/ 	.word	0x00000500


	//   ....[2]....
        /*0080*/ 	.word	0x00000540


	//   ....[3]....
        /*0084*/ 	.word	0x00000560


	//   ....[4]....
        /*0088*/ 	.word	0x00000580


	//   ....[5]....
        /*008c*/ 	.word	0x00000660


	//   ....[6]....
        /*0090*/ 	.word	0x00000680


	//   ....[7]....
        /*0094*/ 	.word	0x000006a0


	//   ....[8]....
        /*0098*/ 	.word	0x000006c0


	//   ....[9]....
        /*009c*/ 	.word	0x000006e0


	//----- nvinfo : EIATTR_VRC_CTA_INIT_COUNT
	.align		4
.L_17:
        /*00a0*/ 	.byte	0x02, 0x4a
	.zero		1
	.zero		1


	//----- nvinfo : EIATTR_EXIT_INSTR_OFFSETS
	.align		4
        /*00a4*/ 	.byte	0x04, 0x1c
        /*00a6*/ 	.short	(.L_19 - .L_18)


	//   ....[0]....
.L_18:
        /*00a8*/ 	.word	0x000005c0


	//   ....[1]....
        /*00ac*/ 	.word	0x000006f0


	//   ....[2]....
        /*00b0*/ 	.word	0x00000730


	//----- nvinfo : EIATTR_CRS_STACK_SIZE
	.align		4
.L_19:
        /*00b4*/ 	.byte	0x04, 0x1e
        /*00b6*/ 	.short	(.L_21 - .L_20)
.L_20:
        /*00b8*/ 	.word	0x00000000


	//----- nvinfo : EIATTR_CBANK_PARAM_SIZE
	.align		4
.L_21:
        /*00bc*/ 	.byte	0x03, 0x19
        /*00be*/ 	.short	0x0014


	//----- nvinfo : EIATTR_PARAM_CBANK
	.align		4
        /*00c0*/ 	.byte	0x04, 0x0a
        /*00c2*/ 	.short	(.L_23 - .L_22)
	.align		4
.L_22:
        /*00c4*/ 	.word	index@(.nv.constant0._Z16reduction_kernelPKfPfi)
        /*00c8*/ 	.short	0x0380
        /*00ca*/ 	.short	0x0014


	//----- nvinfo : EIATTR_SW_WAR
	.align		4
.L_23:
        /*00cc*/ 	.byte	0x04, 0x36
        /*00ce*/ 	.short	(.L_25 - .L_24)
.L_24:
        /*00d0*/ 	.word	0x00000008
.L_25:


//--------------------- .nv.callgraph             --------------------------
	.section	.nv.callgraph,"",@"SHT_CUDA_CALLGRAPH"
	.align	4
	.sectionentsize	8
	.align		4
        /*0000*/ 	.word	0x00000000
	.align		4
        /*0004*/ 	.word	0xffffffff
	.align		4
        /*0008*/ 	.word	0x00000000
	.align		4
        /*000c*/ 	.word	0xfffffffe
	.align		4
        /*0010*/ 	.word	0x00000000
	.align		4
        /*0014*/ 	.word	0xfffffffd
	.align		4
        /*0018*/ 	.word	0x00000000
	.align		4
        /*001c*/ 	.word	0xfffffffc


//--------------------- .text._Z16reduction_kernelPKfPfi --------------------------
	.section	.text._Z16reduction_kernelPKfPfi,"ax",@progbits
	.align	128
        .global         _Z16reduction_kernelPKfPfi
        .type           _Z16reduction_kernelPKfPfi,@function
        .size           _Z16reduction_kernelPKfPfi,(.L_x_7 - _Z16reduction_kernelPKfPfi)
        .other          _Z16reduction_kernelPKfPfi,@"STO_CUDA_ENTRY STV_DEFAULT"
_Z16reduction_kernelPKfPfi:
.text._Z16reduction_kernelPKfPfi:
[----:B------:R-:W-:Y:S01]  /*0000*/  LDC R1, c[0x0][0x37c] ;  /* 0x0000df00ff017b82 */ /* 0x000fe20000000800 */
[----:B------:R-:W0:Y:S07]  /*0010*/  S2R R0, SR_TID.X ;  /* 0x0000000000007919 */ /* 0x000e2e0000002100 */
[----:B------:R-:W0:Y:S01]  /*0020*/  S2UR UR6, SR_CTAID.X ;  /* 0x00000000000679c3 */ /* 0x000e220000002500 */
[----:B------:R-:W1:Y:S01]  /*0030*/  LDCU UR8, c[0x0][0x390] ;  /* 0x00007200ff0877ac */ /* 0x000e620008000800 */
[----:B------:R-:W-:Y:S01]  /*0040*/  BSSY.RECONVERGENT B0, `(.L_x_0) ;  /* 0x0000045000007945 */ /* 0x000fe20003800200 */
[----:B------:R-:W-:Y:S01]  /*0050*/  HFMA2 R4, -RZ, RZ, 0, 0 ;  /* 0x00000000ff047431 */ /* 0x000fe200000001ff */
[----:B------:R-:W2:Y:S04]  /*0060*/  LDCU.64 UR4, c[0x0][0x358] ;  /* 0x00006b00ff0477ac */ /* 0x000ea80008000a00 */
[----:B------:R-:W0:Y:S01]  /*0070*/  LDC R3, c[0x0][0x360] ;  /* 0x0000d800ff037b82 */ /* 0x000e220000000800 */
[----:B------:R-:W3:Y:S01]  /*0080*/  LDCU UR7, c[0x0][0x370] ;  /* 0x00006e00ff0777ac */ /* 0x000ee20008000800 */
[----:B0-----:R-:W-:-:S05]  /*0090*/  IMAD R5, R3, UR6, R0 ;  /* 0x0000000603057c24 */ /* 0x001fca000f8e0200 */
[----:B-1----:R-:W-:-:S13]  /*00a0*/  ISETP.GE.AND P0, PT, R5, UR8, PT ;  /* 0x0000000805007c0c */ /* 0x002fda000bf06270 */
[----:B--23--:R-:W-:Y:S05]  /*00b0*/  @P0 BRA `(.L_x_1) ;  /* 0x0000000000f40947 */ /* 0x00cfea0003800000 */
[----:B------:R-:W-:Y:S01]  /*00c0*/  IMAD R2, R3, UR7, RZ ;  /* 0x0000000703027c24 */ /* 0x000fe2000f8e02ff */
[----:B------:R-:W-:Y:S03]  /*00d0*/  BSSY.RECONVERGENT B1, `(.L_x_2) ;  /* 0x000002a000017945 */ /* 0x000fe60003800200 */
[----:B------:R-:W0:Y:S01]  /*00e0*/  I2F.U32.RP R10, R2 ;  /* 0x00000002000a7306 */ /* 0x000e220000209000 */
[C---:B------:R-:W-:Y:S01]  /*00f0*/  IADD3 R4, PT, PT, R2.reuse, R5, RZ ;  /* 0x0000000502047210 */ /* 0x040fe20007ffe0ff */
[----:B------:R-:W-:Y:S01]  /*0100*/  IMAD.MOV R11, RZ, RZ, -R2 ;  /* 0x000000ffff0b7224 */ /* 0x000fe200078e0a02 */
[----:B------:R-:W-:Y:S02]  /*0110*/  ISETP.NE.U32.AND P2, PT, R2, RZ, PT ;  /* 0x000000ff0200720c */ /* 0x000fe40003f45070 */
[C---:B------:R-:W-:Y:S02]  /*0120*/  ISETP.GE.AND P0, PT, R4.reuse, UR8, PT ;  /* 0x0000000804007c0c */ /* 0x040fe4000bf06270 */
[----:B------:R-:W-:-:S02]  /*0130*/  VIMNMX R9, PT, PT, R4, UR8, !PT ;  /* 0x0000000804097c48 */ /* 0x000fc4000ffe0100 */
[----:B------:R-:W-:-:S04]  /*0140*/  SEL R8, RZ, 0x1, P0 ;  /* 0x00000001ff087807 */ /* 0x000fc80000000000 */
[----:B------:R-:W-:Y:S01]  /*0150*/  IADD3 R9, PT, PT, R9, -R4, -R8 ;  /* 0x8000000409097210 */ /* 0x000fe20007ffe808 */
[----:B0-----:R-:W0:Y:S02]  /*0160*/  MUFU.RCP R10, R10 ;  /* 0x0000000a000a7308 */ /* 0x001e240000001000 */
[----:B0-----:R-:W-:-:S06]  /*0170*/  IADD3 R6, PT, PT, R10, 0xffffffe, RZ ;  /* 0x0ffffffe0a067810 */ /* 0x001fcc0007ffe0ff */
[----:B------:R0:W1:Y:S02]  /*0180*/  F2I.FTZ.U32.TRUNC.NTZ R7, R6 ;  /* 0x0000000600077305 */ /* 0x000064000021f000 */
[----:B0-----:R-:W-:Y:S02]  /*0190*/  IMAD.MOV.U32 R6, RZ, RZ, RZ ;  /* 0x000000ffff067224 */ /* 0x001fe400078e00ff */
[----:B-1----:R-:W-:-:S04]  /*01a0*/  IMAD R11, R11, R7, RZ ;  /* 0x000000070b0b7224 */ /* 0x002fc800078e02ff */
[----:B------:R-:W-:-:S06]  /*01b0*/  IMAD.HI.U32 R10, R7, R11, R6 ;  /* 0x0000000b070a7227 */ /* 0x000fcc00078e0006 */
[----:B------:R-:W-:-:S05]  /*01c0*/  IMAD.HI.U32 R7, R10, R9, RZ ;  /* 0x000000090a077227 */ /* 0x000fca00078e00ff */
[----:B------:R-:W-:-:S05]  /*01d0*/  IADD3 R4, PT, PT, -R7, RZ, RZ ;  /* 0x000000ff07047210 */ /* 0x000fca0007ffe1ff */
[----:B------:R-:W-:-:S05]  /*01e0*/  IMAD R9, R2, R4, R9 ;  /* 0x0000000402097224 */ /* 0x000fca00078e0209 */
[----:B------:R-:W-:-:S13]  /*01f0*/  ISETP.GE.U32.AND P0, PT, R9, R2, PT ;  /* 0x000000020900720c */ /* 0x000fda0003f06070 */
[----:B------:R-:W-:Y:S01]  /*0200*/  @P0 IMAD.IADD R9, R9, 0x1, -R2 ;  /* 0x0000000109090824 */ /* 0x000fe200078e0a02 */
[----:B------:R-:W-:-:S04]  /*0210*/  @P0 IADD3 R7, PT, PT, R7, 0x1, RZ ;  /* 0x0000000107070810 */ /* 0x000fc80007ffe0ff */
[----:B------:R-:W-:-:S13]  /*0220*/  ISETP.GE.U32.AND P1, PT, R9, R2, PT ;  /* 0x000000020900720c */ /* 0x000fda0003f26070 */
[----:B------:R-:W-:Y:S01]  /*0230*/  @P1 VIADD R7, R7, 0x1 ;  /* 0x0000000107071836 */ /* 0x000fe20000000000 */
[----:B------:R-:W-:-:S04]  /*0240*/  @!P2 LOP3.LUT R7, RZ, R2, RZ, 0x33, !PT ;  /* 0x00000002ff07a212 */ /* 0x000fc800078e33ff */
[----:B------:R-:W-:-:S04]  /*0250*/  IADD3 R7, PT, PT, R8, R7, RZ ;  /* 0x0000000708077210 */ /* 0x000fc80007ffe0ff */
[C---:B------:R-:W-:Y:S02]  /*0260*/  LOP3.LUT R4, R7.reuse, 0x3, RZ, 0xc0, !PT ;  /* 0x0000000307047812 */ /* 0x040fe400078ec0ff */
[----:B------:R-:W-:Y:S02]  /*0270*/  ISETP.GE.U32.AND P1, PT, R7, 0x3, PT ;  /* 0x000000030700780c */ /* 0x000fe40003f26070 */
[----:B------:R-:W-:Y:S01]  /*0280*/  ISETP.NE.AND P0, PT, R4, 0x3, PT ;  /* 0x000000030400780c */ /* 0x000fe20003f05270 */
[----:B------:R-:W-:-:S12]  /*0290*/  IMAD.MOV.U32 R4, RZ, RZ, RZ ;  /* 0x000000ffff047224 */ /* 0x000fd800078e00ff */
[----:B------:R-:W-:Y:S05]  /*02a0*/  @!P0 BRA `(.L_x_3) ;  /* 0x0000000000308947 */ /* 0x000fea0003800000 */
[----:B------:R-:W0:Y:S01]  /*02b0*/  LDC.64 R8, c[0x0][0x380] ;  /* 0x0000e000ff087b82 */ /* 0x000e220000000a00 */
[----:B------:R-:W-:-:S04]  /*02c0*/  IADD3 R4, PT, PT, R7, 0x1, RZ ;  /* 0x0000000107047810 */ /* 0x000fc80007ffe0ff */
[----:B------:R-:W-:Y:S01]  /*02d0*/  LOP3.LUT R6, R4, 0x3, RZ, 0xc0, !PT ;  /* 0x0000000304067812 */ /* 0x000fe200078ec0ff */
[----:B------:R-:W-:-:S03]  /*02e0*/  IMAD.MOV.U32 R4, RZ, RZ, RZ ;  /* 0x000000ffff047224 */ /* 0x000fc600078e00ff */
[----:B------:R-:W-:-:S07]  /*02f0*/  IADD3 R10, PT, PT, -R6, RZ, RZ ;  /* 0x000000ff060a7210 */ /* 0x000fce0007ffe1ff */
.L_x_4:
[----:B0-----:R-:W-:-:S06]  /*0300*/  IMAD.WIDE R6, R5, 0x4, R8 ;  /* 0x0000000405067825 */ /* 0x001fcc00078e0208 */
[----:B------:R-:W2:Y:S01]  /*0310*/  LDG.E R7, desc[UR4][R6.64] ;  /* 0x0000000406077981 */ /* 0x000ea2000c1e1900 */
[----:B------:R-:W-:Y:S01]  /*0320*/  VIADD R10, R10, 0x1 ;  /* 0x000000010a0a7836 */ /* 0x000fe20000000000 */
[----:B------:R-:W-:-:S04]  /*0330*/  IADD3 R5, PT, PT, R2, R5, RZ ;  /* 0x0000000502057210 */ /* 0x000fc80007ffe0ff */
[----:B------:R-:W-:Y:S01]  /*0340*/  ISETP.NE.AND P0, PT, R10, RZ, PT ;  /* 0x000000ff0a00720c */ /* 0x000fe20003f05270 */
[----:B--2---:R-:W-:-:S12]  /*0350*/  FADD R4, R7, R4 ;  /* 0x0000000407047221 */ /* 0x004fd80000000000 */
[----:B------:R-:W-:Y:S05]  /*0360*/  @P0 BRA `(.L_x_4) ;  /* 0xfffffffc00e40947 */ /* 0x000fea000383ffff */
.L_x_3:
[----:B------:R-:W-:Y:S05]  /*0370*/  BSYNC.RECONVERGENT B1 ;  /* 0x0000000000017941 */ /* 0x000fea0003800200 */
.L_x_2:
[----:B------:R-:W-:Y:S05]  /*0380*/  @!P1 BRA `(.L_x_1) ;  /* 0x0000000000409947 */ /* 0x000fea0003800000 */
.L_x_5:
[----:B------:R-:W0:Y:S02]  /*0390*/  LDC.64 R6, c[0x0][0x380] ;  /* 0x0000e000ff067b82 */ /* 0x000e240000000a00 */
[----:B0-----:R-:W-:-:S04]  /*03a0*/  IMAD.WIDE R12, R5, 0x4, R6 ;  /* 0x00000004050c7825 */ /* 0x001fc800078e0206 */
[C---:B------:R-:W-:Y:S02]  /*03b0*/  IMAD.WIDE R6, R2.reuse, 0x4, R12 ;  /* 0x0000000402067825 */ /* 0x040fe400078e020c */
[----:B------:R-:W2:Y:S02]  /*03c0*/  LDG.E R13, desc[UR4][R12.64] ;  /* 0x000000040c0d7981 */ /* 0x000ea4000c1e1900 */
[C---:B------:R-:W-:Y:S02]  /*03d0*/  IMAD.WIDE R8, R2.reuse, 0x4, R6 ;  /* 0x0000000402087825 */ /* 0x040fe400078e0206 */
[----:B------:R-:W3:Y:S02]  /*03e0*/  LDG.E R7, desc[UR4][R6.64] ;  /* 0x0000000406077981 */ /* 0x000ee4000c1e1900 */
[C---:B------:R-:W-:Y:S02]  /*03f0*/  IMAD.WIDE R10, R2.reuse, 0x4, R8 ;  /* 0x00000004020a7825 */ /* 0x040fe400078e0208 */
[----:B------:R-:W4:Y:S04]  /*0400*/  LDG.E R9, desc[UR4][R8.64] ;  /* 0x0000000408097981 */ /* 0x000f28000c1e1900 */
[----:B------:R-:W5:Y:S01]  /*0410*/  LDG.E R11, desc[UR4][R10.64] ;  /* 0x000000040a0b7981 */ /* 0x000f62000c1e1900 */
[----:B------:R-:W-:-:S05]  /*0420*/  IMAD R5, R2, 0x4, R5 ;  /* 0x0000000402057824 */ /* 0x000fca00078e0205 */
[----:B------:R-:W-:Y:S01]  /*0430*/  ISETP.GE.AND P0, PT, R5, UR8, PT ;  /* 0x0000000805007c0c */ /* 0x000fe2000bf06270 */
[----:B--2---:R-:W-:-:S04]  /*0440*/  FADD R4, R13, R4 ;  /* 0x000000040d047221 */ /* 0x004fc80000000000 */
[----:B---3--:R-:W-:-:S04]  /*0450*/  FADD R4, R4, R7 ;  /* 0x0000000704047221 */ /* 0x008fc80000000000 */
[----:B----4-:R-:W-:-:S04]  /*0460*/  FADD R4, R4, R9 ;  /* 0x0000000904047221 */ /* 0x010fc80000000000 */
[----:B-----5:R-:W-:Y:S01]  /*0470*/  FADD R4, R4, R11 ;  /* 0x0000000b04047221 */ /* 0x020fe20000000000 */
[----:B------:R-:W-:Y:S06]  /*0480*/  @!P0 BRA `(.L_x_5) ;  /* 0xfffffffc00c08947 */ /* 0x000fec000383ffff */
.L_x_1:
[----:B------:R-:W-:Y:S05]  /*0490*/  BSYNC.RECONVERGENT B0 ;  /* 0x0000000000007941 */ /* 0x000fea0003800200 */
.L_x_0:
[----:B------:R-:W0:Y:S01]  /*04a0*/  SHFL.DOWN PT, R5, R4, 0x10, 0x1f ;  /* 0x0a001f0004057f89 */ /* 0x000e2200000e0000 */
[C---:B------:R-:W-:Y:S02]  /*04b0*/  LOP3.LUT P0, R8, R0.reuse, 0x1f, RZ, 0xc0, !PT ;  /* 0x0000001f00087812 */ /* 0x040fe4000780c0ff */
[----:B------:R-:W-:-:S11]  /*04c0*/  ISETP.GT.U32.AND P1, PT, R0, 0x1f, PT ;  /* 0x0000001f0000780c */ /* 0x000fd60003f24070 */
[----:B------:R-:W1:Y:S01]  /*04d0*/  @!P0 S2R R11, SR_CgaCtaId ;  /* 0x00000000000b8919 */ /* 0x000e620000008800 */
[----:B0-----:R-:W-:Y:S01]  /*04e0*/  FADD R5, R5, R4 ;  /* 0x0000000405057221 */ /* 0x001fe20000000000 */
[----:B------:R-:W-:-:S04]  /*04f0*/  @!P0 MOV R4, 0x400 ;  /* 0x0000040000048802 */ /* 0x000fc80000000f00 */
[----:B------:R-:W0:Y:S01]  /*0500*/  SHFL.DOWN PT, R2, R5, 0x8, 0x1f ;  /* 0x09001f0005027f89 */ /* 0x000e2200000e0000 */
[----:B-1----:R-:W-:-:S04]  /*0510*/  @!P0 LEA R11, R11, R4, 0x18 ;  /* 0x000000040b0b8211 */ /* 0x002fc800078ec0ff */
[----:B------:R-:W-:Y:S01]  /*0520*/  @!P0 LEA.HI R11, R0, R11, RZ, 0x1d ;  /* 0x0000000b000b8211 */ /* 0x000fe200078fe8ff */
[----:B0-----:R-:W-:-:S05]  /*0530*/  FADD R2, R5, R2 ;  /* 0x0000000205027221 */ /* 0x001fca0000000000 */
[----:B------:R-:W0:Y:S02]  /*0540*/  SHFL.DOWN PT, R7, R2, 0x4, 0x1f ;  /* 0x08801f0002077f89 */ /* 0x000e2400000e0000 */
[----:B0-----:R-:W-:-:S05]  /*0550*/  FADD R7, R2, R7 ;  /* 0x0000000702077221 */ /* 0x001fca0000000000 */
[----:B------:R-:W0:Y:S02]  /*0560*/  SHFL.DOWN PT, R6, R7, 0x2, 0x1f ;  /* 0x08401f0007067f89 */ /* 0x000e2400000e0000 */
[----:B0-----:R-:W-:-:S05]  /*0570*/  FADD R6, R7, R6 ;  /* 0x0000000607067221 */ /* 0x001fca0000000000 */
[----:B------:R-:W0:Y:S02]  /*0580*/  SHFL.DOWN PT, R9, R6, 0x1, 0x1f ;  /* 0x08201f0006097f89 */ /* 0x000e2400000e0000 */
[----:B0-----:R-:W-:-:S05]  /*0590*/  FADD R4, R6, R9 ;  /* 0x0000000906047221 */ /* 0x001fca0000000000 */
[----:B------:R0:W-:Y:S01]  /*05a0*/  @!P0 STS [R11], R4 ;  /* 0x000000040b008388 */ /* 0x0001e20000000800 */
[----:B------:R-:W-:Y:S06]  /*05b0*/  BAR.SYNC.DEFER_BLOCKING 0x0 ;  /* 0x0000000000007b1d */ /* 0x000fec0000010000 */
[----:B------:R-:W-:Y:S05]  /*05c0*/  @P1 EXIT ;  /* 0x000000000000194d */ /* 0x000fea0003800000 */
[----:B------:R-:W-:-:S04]  /*05d0*/  SHF.R.U32.HI R3, RZ, 0x5, R3 ;  /* 0x00000005ff037819 */ /* 0x000fc80000011603 */
[----:B------:R-:W-:-:S13]  /*05e0*/  ISETP.GE.U32.AND P0, PT, R0, R3, PT ;  /* 0x000000030000720c */ /* 0x000fda0003f06070 */
[----:B------:R-:W1:Y:S01]  /*05f0*/  @!P0 S2R R3, SR_CgaCtaId ;  /* 0x0000000000038919 */ /* 0x000e620000008800 */
[----:B------:R-:W-:-:S04]  /*0600*/  @!P0 MOV R0, 0x400 ;  /* 0x0000040000008802 */ /* 0x000fc80000000f00 */
[----:B-1----:R-:W-:Y:S02]  /*0610*/  @!P0 LEA R3, R3, R0, 0x18 ;  /* 0x0000000003038211 */ /* 0x002fe400078ec0ff */
[----:B------:R-:W-:-:S03]  /*0620*/  MOV R0, RZ ;  /* 0x000000ff00007202 */ /* 0x000fc60000000f00 */
[----:B------:R-:W-:-:S05]  /*0630*/  @!P0 IMAD R2, R8, 0x4, R3 ;  /* 0x0000000408028824 */ /* 0x000fca00078e0203 */
[----:B------:R-:W1:Y:S01]  /*0640*/  @!P0 LDS R0, [R2] ;  /* 0x0000000002008984 */ /* 0x000e620000000800 */
[----:B------:R-:W-:-:S03]  /*0650*/  ISETP.NE.AND P0, PT, R8, RZ, PT ;  /* 0x000000ff0800720c */ /* 0x000fc60003f05270 */
[----:B-1----:R-:W1:Y:S02]  /*0660*/  SHFL.DOWN PT, R3, R0, 0x10, 0x1f ;  /* 0x0a001f0000037f89 */ /* 0x002e6400000e0000 */
[----:B-1----:R-:W-:-:S05]  /*0670*/  FADD R3, R3, R0 ;  /* 0x0000000003037221 */ /* 0x002fca0000000000 */
[----:B0-----:R-:W0:Y:S02]  /*0680*/  SHFL.DOWN PT, R4, R3, 0x8, 0x1f ;  /* 0x09001f0003047f89 */ /* 0x001e2400000e0000 */
[----:B0-----:R-:W-:-:S05]  /*0690*/  FADD R4, R3, R4 ;  /* 0x0000000403047221 */ /* 0x001fca0000000000 */
[----:B------:R-:W0:Y:S02]  /*06a0*/  SHFL.DOWN PT, R5, R4, 0x4, 0x1f ;  /* 0x08801f0004057f89 */ /* 0x000e2400000e0000 */
[----:B0-----:R-:W-:-:S05]  /*06b0*/  FADD R5, R4, R5 ;  /* 0x0000000504057221 */ /* 0x001fca0000000000 */
[----:B------:R-:W0:Y:S02]  /*06c0*/  SHFL.DOWN PT, R6, R5, 0x2, 0x1f ;  /* 0x08401f0005067f89 */ /* 0x000e2400000e0000 */
[----:B0-----:R-:W-:-:S05]  /*06d0*/  FADD R6, R5, R6 ;  /* 0x0000000605067221 */ /* 0x001fca0000000000 */
[----:B------:R0:W1:Y:S01]  /*06e0*/  SHFL.DOWN PT, R7, R6, 0x1, 0x1f ;  /* 0x08201f0006077f89 */ /* 0x00006200000e0000 */
[----:B------:R-:W-:Y:S05]  /*06f0*/  @P0 EXIT ;  /* 0x000000000000094d */ /* 0x000fea0003800000 */
[----:B------:R-:W2:Y:S01]  /*0700*/  LDC.64 R2, c[0x0][0x388] ;  /* 0x0000e200ff027b82 */ /* 0x000ea20000000a00 */
[----:B-1----:R-:W-:-:S05]  /*0710*/  FADD R7, R6, R7 ;  /* 0x0000000706077221 */ /* 0x002fca0000000000 */
[----:B--2---:R-:W-:Y:S01]  /*0720*/  REDG.E.ADD.F32.FTZ.RN.STRONG.GPU desc[UR4][R2.64], R7 ;  /* 0x00000007020079a6 */ /* 0x004fe2000c12f304 */
[----:B------:R-:W-:Y:S05]  /*0730*/  EXIT ;  /* 0x000000000000794d */ /* 0x000fea0003800000 */
.L_x_6:
[----:B------:R-:W-:-:S00]  /*0740*/  BRA `(.L_x_6) ;  /* 0xfffffffc00fc7947 */ /* 0x000fc0000383ffff */
[----:B------:R-:W-:-:S00]  /*0750*/  NOP ;  /* 0x0000000000007918 */ /* 0x000fc00000000000 */
        /* <DEDUP_REMOVED lines=10> */
.L_x_7:


//--------------------- .nv.shared._Z16reduction_kernelPKfPfi --------------------------
	.section	.nv.shared._Z16reduction_kernelPKfPfi,"aw",@nobits
	.sectionflags	@""
	.align	4
.nv.shared._Z16reduction_kernelPKfPfi:
	.zero		1152


//--------------------- .nv.shared.reserved.0     --------------------------
	.section	.nv.shared.reserved.0,"aw",@nobits
	.weak		__nv_reservedSMEM_offset_0_alias
	.size		__nv_reservedSMEM_offset_0_alias, 0, 64
	.other		__nv_reservedSMEM_offset_0_alias,@"STO_CUDA_RESERVED_SHARED STV_DEFAULT"
__nv_reservedSMEM_offset_0_alias:
	.zero		0
	.zero		64


//--------------------- .nv.constant0._Z16reduction_kernelPKfPfi --------------------------
	.section	.nv.constant0._Z16reduction_kernelPKfPfi,"a",@progbits
	.sectionflags	@""
	.align	4
.nv.constant0._Z16reduction_kernelPKfPfi:
	.zero		916


//--------------------- SYMBOLS --------------------------

	.type		.nv.reservedSmem.offset0,@object
	.size		.nv.reservedSmem.offset0,0x4
	.type		.nv.reservedSmem.cap,@object
	.size		.nv.reservedSmem.cap,0x4
